//
// Generated by NVIDIA NVVM Compiler
//
// Compiler Build ID: CL-36424714
// Cuda compilation tools, release 13.0, V13.0.88
// Based on NVVM 20.0.0
//

.version 9.0
.target sm_100
.address_size 64

	// .globl	_Z30async_prefetch_fallback_kernelILi256EEvPKfPfi
.extern .shared .align 16 .b8 smem[];

.visible .entry _Z30async_prefetch_fallback_kernelILi256EEvPKfPfi(
	.param .u64 .ptr .align 1 _Z30async_prefetch_fallback_kernelILi256EEvPKfPfi_param_0,
	.param .u64 .ptr .align 1 _Z30async_prefetch_fallback_kernelILi256EEvPKfPfi_param_1,
	.param .u32 _Z30async_prefetch_fallback_kernelILi256EEvPKfPfi_param_2
)
{
	.reg .pred 	%p<16>;
	.reg .b32 	%r<78>;
	.reg .b32 	%f<22>;
	.reg .b64 	%rd<37>;

	ld.param.u64 	%rd7, [_Z30async_prefetch_fallback_kernelILi256EEvPKfPfi_param_0];
	ld.param.u64 	%rd8, [_Z30async_prefetch_fallback_kernelILi256EEvPKfPfi_param_1];
	ld.param.u32 	%r40, [_Z30async_prefetch_fallback_kernelILi256EEvPKfPfi_param_2];
	cvta.to.global.u64 	%rd1, %rd7;
	cvta.to.global.u64 	%rd2, %rd8;
	mov.u32 	%r1, %tid.x;
	setp.lt.s32 	%p1, %r40, 1;
	@%p1 bra 	$L__BB0_18;
	mov.u32 	%r2, %ntid.x;
	add.s32 	%r3, %r1, %r2;
	max.u32 	%r42, %r3, 256;
	setp.lt.u32 	%p2, %r3, 256;
	selp.u32 	%r43, 1, 0, %p2;
	add.s32 	%r44, %r3, %r43;
	sub.s32 	%r45, %r42, %r44;
	div.u32 	%r46, %r45, %r2;
	add.s32 	%r4, %r46, %r43;
	and.b32  	%r5, %r4, 3;
	shl.b32 	%r47, %r1, 2;
	mov.u32 	%r48, smem;
	add.s32 	%r6, %r48, %r47;
	shl.b32 	%r7, %r2, 2;
	add.s32 	%r8, %r6, %r7;
	add.s32 	%r9, %r3, %r2;
	add.s32 	%r10, %r8, %r7;
	add.s32 	%r11, %r9, %r2;
	shl.b32 	%r12, %r2, 4;
	mul.lo.s32 	%r13, %r2, 12;
	mul.wide.u32 	%rd3, %r2, 16;
	mov.b32 	%r69, 0;
$L__BB0_2:
	setp.gt.u32 	%p3, %r1, 255;
	@%p3 bra 	$L__BB0_10;
	setp.eq.s32 	%p4, %r5, 3;
	shl.b32 	%r15, %r69, 8;
	mov.u32 	%r70, %r1;
	@%p4 bra 	$L__BB0_7;
	setp.eq.s32 	%p5, %r5, 0;
	add.s32 	%r16, %r15, %r1;
	mul.wide.u32 	%rd9, %r16, 4;
	add.s64 	%rd10, %rd1, %rd9;
	ld.global.f32 	%f1, [%rd10];
	st.shared.f32 	[%r6], %f1;
	mov.u32 	%r70, %r3;
	@%p5 bra 	$L__BB0_7;
	setp.eq.s32 	%p6, %r5, 1;
	add.s32 	%r17, %r16, %r2;
	mul.wide.u32 	%rd11, %r17, 4;
	add.s64 	%rd12, %rd1, %rd11;
	ld.global.f32 	%f2, [%rd12];
	st.shared.f32 	[%r8], %f2;
	mov.u32 	%r70, %r9;
	@%p6 bra 	$L__BB0_7;
	add.s32 	%r49, %r17, %r2;
	mul.wide.u32 	%rd13, %r49, 4;
	add.s64 	%rd14, %rd1, %rd13;
	ld.global.f32 	%f3, [%rd14];
	st.shared.f32 	[%r10], %f3;
	mov.u32 	%r70, %r11;
$L__BB0_7:
	setp.lt.u32 	%p7, %r4, 3;
	@%p7 bra 	$L__BB0_10;
	shl.b32 	%r50, %r70, 2;
	mov.u32 	%r51, smem;
	add.s32 	%r74, %r51, %r50;
	add.s32 	%r52, %r70, %r15;
	add.s32 	%r73, %r52, %r2;
	shl.b32 	%r53, %r2, 1;
	add.s32 	%r72, %r52, %r53;
	mad.lo.s32 	%r71, %r2, 3, %r52;
	mul.wide.u32 	%rd15, %r52, 4;
	add.s64 	%rd36, %rd1, %rd15;
$L__BB0_9:
	ld.global.f32 	%f4, [%rd36];
	st.shared.f32 	[%r74], %f4;
	mul.wide.u32 	%rd16, %r73, 4;
	add.s64 	%rd17, %rd1, %rd16;
	ld.global.f32 	%f5, [%rd17];
	add.s32 	%r54, %r74, %r7;
	st.shared.f32 	[%r54], %f5;
	mul.wide.u32 	%rd18, %r72, 4;
	add.s64 	%rd19, %rd1, %rd18;
	ld.global.f32 	%f6, [%rd19];
	shl.b32 	%r55, %r2, 3;
	add.s32 	%r56, %r74, %r55;
	st.shared.f32 	[%r56], %f6;
	mul.wide.u32 	%rd20, %r71, 4;
	add.s64 	%rd21, %rd1, %rd20;
	ld.global.f32 	%f7, [%rd21];
	add.s32 	%r57, %r74, %r13;
	st.shared.f32 	[%r57], %f7;
	add.s32 	%r70, %r70, %r7;
	add.s32 	%r74, %r74, %r12;
	add.s32 	%r73, %r73, %r7;
	add.s32 	%r72, %r72, %r7;
	add.s32 	%r71, %r71, %r7;
	add.s64 	%rd36, %rd36, %rd3;
	setp.lt.u32 	%p8, %r70, 256;
	@%p8 bra 	$L__BB0_9;
$L__BB0_10:
	setp.gt.u32 	%p9, %r1, 255;
	bar.sync 	0;
	@%p9 bra 	$L__BB0_17;
	setp.eq.s32 	%p10, %r5, 3;
	shl.b32 	%r33, %r69, 8;
	mov.u32 	%r76, %r1;
	@%p10 bra 	$L__BB0_15;
	setp.eq.s32 	%p11, %r5, 0;
	ld.shared.f32 	%f8, [%r6];
	add.f32 	%f9, %f8, %f8;
	st.shared.f32 	[%r6], %f9;
	add.s32 	%r34, %r33, %r1;
	mul.wide.u32 	%rd22, %r34, 4;
	add.s64 	%rd23, %rd2, %rd22;
	st.global.f32 	[%rd23], %f9;
	mov.u32 	%r76, %r3;
	@%p11 bra 	$L__BB0_15;
	setp.eq.s32 	%p12, %r5, 1;
	ld.shared.f32 	%f10, [%r8];
	add.f32 	%f11, %f10, %f10;
	st.shared.f32 	[%r8], %f11;
	add.s32 	%r35, %r34, %r2;
	mul.wide.u32 	%rd24, %r35, 4;
	add.s64 	%rd25, %rd2, %rd24;
	st.global.f32 	[%rd25], %f11;
	mov.u32 	%r76, %r9;
	@%p12 bra 	$L__BB0_15;
	ld.shared.f32 	%f12, [%r10];
	add.f32 	%f13, %f12, %f12;
	st.shared.f32 	[%r10], %f13;
	add.s32 	%r58, %r35, %r2;
	mul.wide.u32 	%rd26, %r58, 4;
	add.s64 	%rd27, %rd2, %rd26;
	st.global.f32 	[%rd27], %f13;
	mov.u32 	%r76, %r11;
$L__BB0_15:
	setp.lt.u32 	%p13, %r4, 3;
	@%p13 bra 	$L__BB0_17;
$L__BB0_16:
	shl.b32 	%r59, %r76, 2;
	mov.u32 	%r60, smem;
	add.s32 	%r61, %r60, %r59;
	ld.shared.f32 	%f14, [%r61];
	add.f32 	%f15, %f14, %f14;
	st.shared.f32 	[%r61], %f15;
	add.s32 	%r62, %r33, %r76;
	mul.wide.u32 	%rd28, %r62, 4;
	add.s64 	%rd29, %rd2, %rd28;
	st.global.f32 	[%rd29], %f15;
	add.s32 	%r63, %r61, %r7;
	ld.shared.f32 	%f16, [%r63];
	add.f32 	%f17, %f16, %f16;
	st.shared.f32 	[%r63], %f17;
	add.s32 	%r64, %r62, %r2;
	mul.wide.u32 	%rd30, %r64, 4;
	add.s64 	%rd31, %rd2, %rd30;
	st.global.f32 	[%rd31], %f17;
	add.s32 	%r65, %r63, %r7;
	ld.shared.f32 	%f18, [%r65];
	add.f32 	%f19, %f18, %f18;
	st.shared.f32 	[%r65], %f19;
	add.s32 	%r66, %r64, %r2;
	mul.wide.u32 	%rd32, %r66, 4;
	add.s64 	%rd33, %rd2, %rd32;
	st.global.f32 	[%rd33], %f19;
	add.s32 	%r67, %r65, %r7;
	ld.shared.f32 	%f20, [%r67];
	add.f32 	%f21, %f20, %f20;
	st.shared.f32 	[%r67], %f21;
	add.s32 	%r68, %r66, %r2;
	mul.wide.u32 	%rd34, %r68, 4;
	add.s64 	%rd35, %rd2, %rd34;
	st.global.f32 	[%rd35], %f21;
	add.s32 	%r76, %r7, %r76;
	setp.lt.u32 	%p14, %r76, 256;
	@%p14 bra 	$L__BB0_16;
$L__BB0_17:
	bar.sync 	0;
	add.s32 	%r69, %r69, 1;
	setp.ne.s32 	%p15, %r69, %r40;
	@%p15 bra 	$L__BB0_2;
$L__BB0_18:
	ret;

}


// ===== COMPILED SASS (sm_100) =====

	.target	sm_100

	.elftype	@"ET_EXEC"


//--------------------- .note.nv.tkinfo           --------------------------
	.section	.note.nv.tkinfo,"",@"SHT_NOTE"
	.sectionflags	@"SHF_NOTE_NV_TKINFO"
	.tkinfo
        /*0018*/ 	.word	0x00000002
        /*0030*/ 	.string	""
        /*0030*/ 	.string	"ptxas"
        /*0030*/ 	.string	"Cuda compilation tools, release 13.0, V13.0.88"
        /*0030*/ 	.string	"Build cuda_13.0.r13.0/compiler.36424714_0"
        /*0030*/ 	.string	"-arch sm_100 -m 64 "



//--------------------- .note.nv.cuinfo           --------------------------
	.section	.note.nv.cuinfo,"",@"SHT_NOTE"
	.sectionflags	@"SHF_NOTE_NV_CUINFO"
        /*0018*/ 	.short	0x0002
        /*001a*/ 	.short	0x0064
        /*001c*/ 	.short	0x0082
	.zero		2


//--------------------- .nv.info                  --------------------------
	.section	.nv.info,"",@"SHT_CUDA_INFO"
	.align	4


	//----- nvinfo : EIATTR_REGCOUNT
	.align		4
        /*0000*/ 	.byte	0x04, 0x2f
        /*0002*/ 	.short	(.L_1 - .L_0)
	.align		4
.L_0:
        /*0004*/ 	.word	index@(_Z30async_prefetch_fallback_kernelILi256EEvPKfPfi)
        /*0008*/ 	.word	0x00000020


	//----- nvinfo : EIATTR_FRAME_SIZE
	.align		4
.L_1:
        /*000c*/ 	.byte	0x04, 0x11
        /*000e*/ 	.short	(.L_3 - .L_2)
	.align		4
.L_2:
        /*0010*/ 	.word	index@(_Z30async_prefetch_fallback_kernelILi256EEvPKfPfi)
        /*0014*/ 	.word	0x00000000


	//----- nvinfo : EIATTR_MIN_STACK_SIZE
	.align		4
.L_3:
        /*0018*/ 	.byte	0x04, 0x12
        /*001a*/ 	.short	(.L_5 - .L_4)
	.align		4
.L_4:
        /*001c*/ 	.word	index@(_Z30async_prefetch_fallback_kernelILi256EEvPKfPfi)
        /*0020*/ 	.word	0x00000000
.L_5:


//--------------------- .nv.compat                --------------------------
	.section	.nv.compat,"",@"SHT_CUDA_COMPAT_INFO"
	.align	4
        /*0000*/ 	.byte	0x02, 0x09, 0x00, 0x00, 0x02, 0x02, 0x01, 0x00, 0x02, 0x05, 0x05, 0x00, 0x03, 0x07, 0x01, 0x01
        /*0010*/ 	.byte	0x02, 0x03, 0x00, 0x00, 0x02, 0x06, 0x01, 0x00, 0x04, 0x0b, 0x08, 0x00, 0x09, 0x00, 0x00, 0x00
        /*0020*/ 	.byte	0x00, 0x00, 0x00, 0x00


//--------------------- .nv.info._Z30async_prefetch_fallback_kernelILi256EEvPKfPfi --------------------------
	.section	.nv.info._Z30async_prefetch_fallback_kernelILi256EEvPKfPfi,"",@"SHT_CUDA_INFO"
	.sectionflags	@""
	.align	4


	//----- nvinfo : EIATTR_CUDA_API_VERSION
	.align		4
        /*0000*/ 	.byte	0x04, 0x37
        /*0002*/ 	.short	(.L_7 - .L_6)
.L_6:
        /*0004*/ 	.word	0x00000082


	//----- nvinfo : EIATTR_KPARAM_INFO
	.align		4
.L_7:
        /*0008*/ 	.byte	0x04, 0x17
        /*000a*/ 	.short	(.L_9 - .L_8)
.L_8:
        /*000c*/ 	.word	0x00000000
        /*0010*/ 	.short	0x0002
        /*0012*/ 	.short	0x0010
        /*0014*/ 	.byte	0x00, 0xf0, 0x11, 0x00


	//----- nvinfo : EIATTR_KPARAM_INFO
	.align		4
.L_9:
        /*0018*/ 	.byte	0x04, 0x17
        /*001a*/ 	.short	(.L_11 - .L_10)
.L_10:
        /*001c*/ 	.word	0x00000000
        /*0020*/ 	.short	0x0001
        /*0022*/ 	.short	0x0008
        /*0024*/ 	.byte	0x00, 0xf5, 0x21, 0x00


	//----- nvinfo : EIATTR_KPARAM_INFO
	.align		4
.L_11:
        /*0028*/ 	.byte	0x04, 0x17
        /*002a*/ 	.short	(.L_13 - .L_12)
.L_12:
        /*002c*/ 	.word	0x00000000
        /*0030*/ 	.short	0x0000
        /*0032*/ 	.short	0x0000
        /*0034*/ 	.byte	0x00, 0xf5, 0x21, 0x00


	//----- nvinfo : EIATTR_SPARSE_MMA_MASK
	.align		4
.L_13:
        /*0038*/ 	.byte	0x03, 0x50
        /*003a*/ 	.short	0x0000


	//----- nvinfo : EIATTR_MAXREG_COUNT
	.align		4
        /*003c*/ 	.byte	0x03, 0x1b
        /*003e*/ 	.short	0x00ff


	//----- nvinfo : EIATTR_NUM_BARRIERS
	.align		4
        /*0040*/ 	.byte	0x02, 0x4c
        /*0042*/ 	.byte	0x01
	.zero		1


	//----- nvinfo : EIATTR_MERCURY_ISA_VERSION
	.align		4
        /*0044*/ 	.byte	0x03, 0x5f
        /*0046*/ 	.short	0x0101


	//----- nvinfo : EIATTR_VRC_CTA_INIT_COUNT
	.align		4
        /*0048*/ 	.byte	0x02, 0x4a
	.zero		1
	.zero		1


	//----- nvinfo : EIATTR_EXIT_INSTR_OFFSETS
	.align		4
        /*004c*/ 	.byte	0x04, 0x1c
        /*004e*/ 	.short	(.L_15 - .L_14)


	//   ....[0]....
.L_14:
        /*0050*/ 	.word	0x00000030


	//   ....[1]....
        /*0054*/ 	.word	0x00000b30


	//----- nvinfo : EIATTR_CRS_STACK_SIZE
	.align		4
.L_15:
        /*0058*/ 	.byte	0x04, 0x1e
        /*005a*/ 	.short	(.L_17 - .L_16)
.L_16:
        /*005c*/ 	.word	0x00000000


	//----- nvinfo : EIATTR_CBANK_PARAM_SIZE
	.align		4
.L_17:
        /*0060*/ 	.byte	0x03, 0x19
        /*0062*/ 	.short	0x0014


	//----- nvinfo : EIATTR_PARAM_CBANK
	.align		4
        /*0064*/ 	.byte	0x04, 0x0a
        /*0066*/ 	.short	(.L_19 - .L_18)
	.align		4
.L_18:
        /*0068*/ 	.word	index@(.nv.constant0._Z30async_prefetch_fallback_kernelILi256EEvPKfPfi)
        /*006c*/ 	.short	0x0380
        /*006e*/ 	.short	0x0014


	//----- nvinfo : EIATTR_SW_WAR
	.align		4
.L_19:
        /*0070*/ 	.byte	0x04, 0x36
        /*0072*/ 	.short	(.L_21 - .L_20)
.L_20:
        /*0074*/ 	.word	0x00000008
.L_21:


//--------------------- .nv.callgraph             --------------------------
	.section	.nv.callgraph,"",@"SHT_CUDA_CALLGRAPH"
	.align	4
	.sectionentsize	8
	.align		4
        /*0000*/ 	.word	0x00000000
	.align		4
        /*0004*/ 	.word	0xffffffff
	.align		4
        /*0008*/ 	.word	0x00000000
	.align		4
        /*000c*/ 	.word	0xfffffffe
	.align		4
        /*0010*/ 	.word	0x00000000
	.align		4
        /*0014*/ 	.word	0xfffffffd
	.align		4
        /*0018*/ 	.word	0x00000000
	.align		4
        /*001c*/ 	.word	0xfffffffc


//--------------------- .text._Z30async_prefetch_fallback_kernelILi256EEvPKfPfi --------------------------
	.section	.text._Z30async_prefetch_fallback_kernelILi256EEvPKfPfi,"ax",@progbits
	.align	128
        .global         _Z30async_prefetch_fallback_kernelILi256EEvPKfPfi
        .type           _Z30async_prefetch_fallback_kernelILi256EEvPKfPfi,@function
        .size           _Z30async_prefetch_fallback_kernelILi256EEvPKfPfi,(.L_x_12 - _Z30async_prefetch_fallback_kernelILi256EEvPKfPfi)
        .other          _Z30async_prefetch_fallback_kernelILi256EEvPKfPfi,@"STO_CUDA_ENTRY STV_DEFAULT"
_Z30async_prefetch_fallback_kernelILi256EEvPKfPfi:
.text._Z30async_prefetch_fallback_kernelILi256EEvPKfPfi:
[----:B------:R-:W-:Y:S08]  /*0000*/  LDC R1, c[0x0][0x37c] ;  /* 0x0000df00ff017b82 */ /* 0x000ff00000000800 */
[----:B------:R-:W0:Y:S02]  /*0010*/  LDC R0, c[0x0][0x390] ;  /* 0x0000e400ff007b82 */ /* 0x000e240000000800 */
[----:B0-----:R-:W-:-:S13]  /*0020*/  ISETP.GE.AND P0, PT, R0, 0x1, PT ;  /* 0x000000010000780c */ /* 0x001fda0003f06270 */
[----:B------:R-:W-:Y:S05]  /*0030*/  @!P0 EXIT ;  /* 0x000000000000894d */ /* 0x000fea0003800000 */
[----:B------:R-:W0:Y:S01]  /*0040*/  LDC R11, c[0x0][0x360] ;  /* 0x0000d800ff0b7b82 */ /* 0x000e220000000800 */
[----:B------:R-:W1:Y:S01]  /*0050*/  S2R R0, SR_TID.X ;  /* 0x0000000000007919 */ /* 0x000e620000002100 */
[----:B------:R-:W-:Y:S01]  /*0060*/  UMOV UR4, 0x400 ;  /* 0x0000040000047882 */ /* 0x000fe20000000000 */
[----:B------:R-:W-:Y:S01]  /*0070*/  IMAD.MOV.U32 R15, RZ, RZ, RZ ;  /* 0x000000ffff0f7224 */ /* 0x000fe200078e00ff */
[----:B------:R-:W2:Y:S04]  /*0080*/  LDCU.64 UR6, c[0x0][0x358] ;  /* 0x00006b00ff0677ac */ /* 0x000ea80008000a00 */
[----:B------:R-:W3:Y:S01]  /*0090*/  S2UR UR5, SR_CgaCtaId ;  /* 0x00000000000579c3 */ /* 0x000ee20000008800 */
[----:B0-----:R-:W0:Y:S01]  /*00a0*/  I2F.U32.RP R4, R11 ;  /* 0x0000000b00047306 */ /* 0x001e220000209000 */
[----:B------:R-:W-:Y:S01]  /*00b0*/  ISETP.NE.U32.AND P2, PT, R11, RZ, PT ;  /* 0x000000ff0b00720c */ /* 0x000fe20003f45070 */
[----:B---3--:R-:W-:Y:S01]  /*00c0*/  ULEA UR4, UR5, UR4, 0x18 ;  /* 0x0000000405047291 */ /* 0x008fe2000f8ec0ff */
[----:B-1----:R-:W-:-:S04]  /*00d0*/  IADD3 R10, PT, PT, R0, R11, RZ ;  /* 0x0000000b000a7210 */ /* 0x002fc80007ffe0ff */
[C---:B------:R-:W-:Y:S01]  /*00e0*/  ISETP.GE.U32.AND P0, PT, R10.reuse, 0x100, PT ;  /* 0x000001000a00780c */ /* 0x040fe20003f06070 */
[----:B0-----:R-:W0:Y:S01]  /*00f0*/  MUFU.RCP R4, R4 ;  /* 0x0000000400047308 */ /* 0x001e220000001000 */
[----:B------:R-:W-:Y:S02]  /*0100*/  VIMNMX.U32 R5, PT, PT, R10, 0x100, !PT ;  /* 0x000001000a057848 */ /* 0x000fe40007fe0000 */
[----:B------:R-:W-:Y:S02]  /*0110*/  SEL R13, RZ, 0x1, P0 ;  /* 0x00000001ff0d7807 */ /* 0x000fe40000000000 */
[----:B------:R-:W-:Y:S02]  /*0120*/  LEA R12, R0, UR4, 0x2 ;  /* 0x00000004000c7c11 */ /* 0x000fe4000f8e10ff */
[----:B------:R-:W-:-:S03]  /*0130*/  IADD3 R14, PT, PT, R10, R11, RZ ;  /* 0x0000000b0a0e7210 */ /* 0x000fc60007ffe0ff */
[----:B------:R-:W-:Y:S01]  /*0140*/  IMAD R16, R11, 0x4, R12 ;  /* 0x000000040b107824 */ /* 0x000fe200078e020c */
[----:B------:R-:W-:-:S03]  /*0150*/  IADD3 R20, PT, PT, R14, R11, RZ ;  /* 0x0000000b0e147210 */ /* 0x000fc60007ffe0ff */
[----:B------:R-:W-:Y:S01]  /*0160*/  IMAD R17, R11, 0x4, R16 ;  /* 0x000000040b117824 */ /* 0x000fe200078e0210 */
[----:B0-----:R-:W-:-:S06]  /*0170*/  IADD3 R3, PT, PT, R4, 0xffffffe, RZ ;  /* 0x0ffffffe04037810 */ /* 0x001fcc0007ffe0ff */
[----:B------:R-:W0:Y:S02]  /*0180*/  F2I.FTZ.U32.TRUNC.NTZ R3, R3 ;  /* 0x0000000300037305 */ /* 0x000e24000021f000 */
[----:B0-----:R-:W-:-:S04]  /*0190*/  IMAD.MOV R2, RZ, RZ, -R3 ;  /* 0x000000ffff027224 */ /* 0x001fc800078e0a03 */
[----:B------:R-:W-:Y:S02]  /*01a0*/  IMAD R7, R2, R11, RZ ;  /* 0x0000000b02077224 */ /* 0x000fe400078e02ff */
[----:B------:R-:W-:-:S04]  /*01b0*/  IMAD.MOV.U32 R2, RZ, RZ, RZ ;  /* 0x000000ffff027224 */ /* 0x000fc800078e00ff */
[----:B------:R-:W-:Y:S01]  /*01c0*/  IMAD.HI.U32 R7, R3, R7, R2 ;  /* 0x0000000703077227 */ /* 0x000fe200078e0002 */
[----:B------:R-:W-:-:S05]  /*01d0*/  IADD3 R2, PT, PT, R5, -R10, -R13 ;  /* 0x8000000a05027210 */ /* 0x000fca0007ffe80d */
[----:B------:R-:W-:-:S05]  /*01e0*/  IMAD.HI.U32 R4, R7, R2, RZ ;  /* 0x0000000207047227 */ /* 0x000fca00078e00ff */
[----:B------:R-:W-:-:S05]  /*01f0*/  IADD3 R3, PT, PT, -R4, RZ, RZ ;  /* 0x000000ff04037210 */ /* 0x000fca0007ffe1ff */
[----:B------:R-:W-:-:S05]  /*0200*/  IMAD R2, R11, R3, R2 ;  /* 0x000000030b027224 */ /* 0x000fca00078e0202 */
[----:B------:R-:W-:-:S13]  /*0210*/  ISETP.GE.U32.AND P0, PT, R2, R11, PT ;  /* 0x0000000b0200720c */ /* 0x000fda0003f06070 */
[----:B------:R-:W-:Y:S01]  /*0220*/  @P0 IMAD.IADD R2, R2, 0x1, -R11 ;  /* 0x0000000102020824 */ /* 0x000fe200078e0a0b */
[----:B------:R-:W-:-:S04]  /*0230*/  @P0 IADD3 R4, PT, PT, R4, 0x1, RZ ;  /* 0x0000000104040810 */ /* 0x000fc80007ffe0ff */
[----:B------:R-:W-:-:S13]  /*0240*/  ISETP.GE.U32.AND P1, PT, R2, R11, PT ;  /* 0x0000000b0200720c */ /* 0x000fda0003f26070 */
[----:B------:R-:W-:Y:S01]  /*0250*/  @P1 VIADD R4, R4, 0x1 ;  /* 0x0000000104041836 */ /* 0x000fe20000000000 */
[----:B------:R-:W-:-:S04]  /*0260*/  @!P2 LOP3.LUT R4, RZ, R11, RZ, 0x33, !PT ;  /* 0x0000000bff04a212 */ /* 0x000fc800078e33ff */
[----:B------:R-:W-:-:S04]  /*0270*/  IADD3 R13, PT, PT, R13, R4, RZ ;  /* 0x000000040d0d7210 */ /* 0x000fc80007ffe0ff */
[----:B--2---:R-:W-:-:S07]  /*0280*/  LOP3.LUT R21, R13, 0x3, RZ, 0xc0, !PT ;  /* 0x000000030d157812 */ /* 0x004fce00078ec0ff */
.L_x_10:
[----:B------:R-:W-:Y:S01]  /*0290*/  ISETP.GT.U32.AND P0, PT, R0, 0xff, PT ;  /* 0x000000ff0000780c */ /* 0x000fe20003f04070 */
[----:B------:R-:W-:-:S12]  /*02a0*/  BSSY.RECONVERGENT B0, `(.L_x_0) ;  /* 0x000003c000007945 */ /* 0x000fd80003800200 */
[----:B01234-:R-:W-:Y:S05]  /*02b0*/  @P0 BRA `(.L_x_1) ;  /* 0x0000000000e80947 */ /* 0x01ffea0003800000 */
[----:B------:R-:W-:Y:S01]  /*02c0*/  ISETP.NE.AND P2, PT, R21, 0x3, PT ;  /* 0x000000031500780c */ /* 0x000fe20003f45270 */
[----:B------:R-:W-:Y:S01]  /*02d0*/  BSSY.RECONVERGENT B1, `(.L_x_2) ;  /* 0x0000017000017945 */ /* 0x000fe20003800200 */
[----:B------:R-:W-:Y:S02]  /*02e0*/  ISETP.GE.U32.AND P1, PT, R13, 0x3, PT ;  /* 0x000000030d00780c */ /* 0x000fe40003f26070 */
[----:B------:R-:W-:-:S09]  /*02f0*/  MOV R22, R0 ;  /* 0x0000000000167202 */ /* 0x000fd20000000f00 */
[----:B------:R-:W-:Y:S05]  /*0300*/  @!P2 BRA `(.L_x_3) ;  /* 0x00000000004ca947 */ /* 0x000fea0003800000 */
[----:B------:R-:W0:Y:S01]  /*0310*/  LDC.64 R2, c[0x0][0x380] ;  /* 0x0000e000ff027b82 */ /* 0x000e220000000a00 */
[----:B------:R-:W-:-:S04]  /*0320*/  IMAD R6, R15, 0x100, R0 ;  /* 0x000001000f067824 */ /* 0x000fc800078e0200 */
[----:B0-----:R-:W-:-:S06]  /*0330*/  IMAD.WIDE.U32 R4, R6, 0x4, R2 ;  /* 0x0000000406047825 */ /* 0x001fcc00078e0002 */
[----:B------:R-:W2:Y:S01]  /*0340*/  LDG.E R5, desc[UR6][R4.64] ;  /* 0x0000000604057981 */ /* 0x000ea2000c1e1900 */
[----:B------:R-:W-:Y:S02]  /*0350*/  ISETP.NE.AND P2, PT, R21, RZ, PT ;  /* 0x000000ff1500720c */ /* 0x000fe40003f45270 */
[----:B------:R-:W-:Y:S01]  /*0360*/  MOV R22, R10 ;  /* 0x0000000a00167202 */ /* 0x000fe20000000f00 */
[----:B--2---:R0:W-:Y:S10]  /*0370*/  STS [R12], R5 ;  /* 0x000000050c007388 */ /* 0x0041f40000000800 */
[----:B------:R-:W-:Y:S05]  /*0380*/  @!P2 BRA `(.L_x_3) ;  /* 0x00000000002ca947 */ /* 0x000fea0003800000 */
[----:B------:R-:W-:Y:S01]  /*0390*/  ISETP.NE.AND P2, PT, R21, 0x1, PT ;  /* 0x000000011500780c */ /* 0x000fe20003f45270 */
[----:B------:R-:W-:-:S12]  /*03a0*/  IMAD.IADD R4, R6, 0x1, R11 ;  /* 0x0000000106047824 */ /* 0x000fd800078e020b */
[C---:B------:R-:W-:Y:S01]  /*03b0*/  @P2 IADD3 R7, PT, PT, R4.reuse, R11, RZ ;  /* 0x0000000b04072210 */ /* 0x040fe20007ffe0ff */
[----:B0-----:R-:W-:-:S04]  /*03c0*/  IMAD.WIDE.U32 R4, R4, 0x4, R2 ;  /* 0x0000000404047825 */ /* 0x001fc800078e0002 */
[----:B------:R-:W-:Y:S02]  /*03d0*/  @P2 IMAD.WIDE.U32 R2, R7, 0x4, R2 ;  /* 0x0000000407022825 */ /* 0x000fe400078e0002 */
[----:B------:R-:W2:Y:S04]  /*03e0*/  LDG.E R5, desc[UR6][R4.64] ;  /* 0x0000000604057981 */ /* 0x000ea8000c1e1900 */
[----:B------:R-:W3:Y:S01]  /*03f0*/  @P2 LDG.E R2, desc[UR6][R2.64] ;  /* 0x0000000602022981 */ /* 0x000ee2000c1e1900 */
[----:B------:R-:W-:Y:S01]  /*0400*/  IMAD.MOV.U32 R22, RZ, RZ, R14 ;  /* 0x000000ffff167224 */ /* 0x000fe200078e000e */
[----:B------:R-:W-:Y:S02]  /*0410*/  @P2 MOV R22, R20 ;  /* 0x0000001400162202 */ /* 0x000fe40000000f00 */
[----:B--2---:R1:W-:Y:S04]  /*0420*/  STS [R16], R5 ;  /* 0x0000000510007388 */ /* 0x0043e80000000800 */
[----:B---3--:R1:W-:Y:S02]  /*0430*/  @P2 STS [R17], R2 ;  /* 0x0000000211002388 */ /* 0x0083e40000000800 */
.L_x_3:
[----:B------:R-:W-:Y:S05]  /*0440*/  BSYNC.RECONVERGENT B1 ;  /* 0x0000000000017941 */ /* 0x000fea0003800200 */
.L_x_2:
[----:B------:R-:W-:Y:S05]  /*0450*/  @!P1 BRA `(.L_x_1) ;  /* 0x0000000000809947 */ /* 0x000fea0003800000 */
[----:B------:R-:W2:Y:S01]  /*0460*/  S2UR UR5, SR_CgaCtaId ;  /* 0x00000000000579c3 */ /* 0x000ea20000008800 */
[----:B------:R-:W-:Y:S01]  /*0470*/  UMOV UR4, 0x400 ;  /* 0x0000040000047882 */ /* 0x000fe20000000000 */
[----:B------:R-:W-:-:S04]  /*0480*/  IMAD R4, R15, 0x100, R22 ;  /* 0x000001000f047824 */ /* 0x000fc800078e0216 */
[C-C-:B------:R-:W-:Y:S01]  /*0490*/  IMAD R24, R11.reuse, 0x2, R4.reuse ;  /* 0x000000020b187824 */ /* 0x140fe200078e0204 */
[----:B------:R-:W-:Y:S01]  /*04a0*/  IADD3 R23, PT, PT, R4, R11, RZ ;  /* 0x0000000b04177210 */ /* 0x000fe20007ffe0ff */
[----:B-1----:R-:W0:Y:S01]  /*04b0*/  LDC.64 R2, c[0x0][0x380] ;  /* 0x0000e000ff027b82 */ /* 0x002e220000000a00 */
[----:B------:R-:W-:Y:S01]  /*04c0*/  IMAD R25, R11, 0x3, R4 ;  /* 0x000000030b197824 */ /* 0x000fe200078e0204 */
[----:B--2---:R-:W-:-:S06]  /*04d0*/  ULEA UR4, UR5, UR4, 0x18 ;  /* 0x0000000405047291 */ /* 0x004fcc000f8ec0ff */
[----:B------:R-:W-:Y:S01]  /*04e0*/  LEA R26, R22, UR4, 0x2 ;  /* 0x00000004161a7c11 */ /* 0x000fe2000f8e10ff */
[----:B0-----:R-:W-:-:S07]  /*04f0*/  IMAD.WIDE.U32 R4, R4, 0x4, R2 ;  /* 0x0000000404047825 */ /* 0x001fce00078e0002 */
.L_x_4:
[--C-:B--2---:R-:W-:Y:S01]  /*0500*/  IMAD.WIDE.U32 R18, R23, 0x4, R2.reuse ;  /* 0x0000000417127825 */ /* 0x104fe200078e0002 */
[----:B------:R-:W2:Y:S03]  /*0510*/  LDG.E R27, desc[UR6][R4.64] ;  /* 0x00000006041b7981 */ /* 0x000ea6000c1e1900 */
[--C-:B------:R-:W-:Y:S02]  /*0520*/  IMAD.WIDE.U32 R6, R24, 0x4, R2.reuse ;  /* 0x0000000418067825 */ /* 0x100fe400078e0002 */
[----:B------:R-:W3:Y:S02]  /*0530*/  LDG.E R18, desc[UR6][R18.64] ;  /* 0x0000000612127981 */ /* 0x000ee4000c1e1900 */
[----:B------:R-:W-:Y:S02]  /*0540*/  IMAD.WIDE.U32 R8, R25, 0x4, R2 ;  /* 0x0000000419087825 */ /* 0x000fe400078e0002 */
[----:B------:R0:W4:Y:S04]  /*0550*/  LDG.E R6, desc[UR6][R6.64] ;  /* 0x0000000606067981 */ /* 0x000128000c1e1900 */
[----:B------:R-:W5:Y:S01]  /*0560*/  LDG.E R8, desc[UR6][R8.64] ;  /* 0x0000000608087981 */ /* 0x000f62000c1e1900 */
[C---:B------:R-:W-:Y:S01]  /*0570*/  LEA R29, R11.reuse, R26, 0x2 ;  /* 0x0000001a0b1d7211 */ /* 0x040fe200078e10ff */
[C-C-:B------:R-:W-:Y:S01]  /*0580*/  IMAD R28, R11.reuse, 0x8, R26.reuse ;  /* 0x000000080b1c7824 */ /* 0x140fe200078e021a */
[C---:B------:R-:W-:Y:S01]  /*0590*/  LEA R22, R11.reuse, R22, 0x2 ;  /* 0x000000160b167211 */ /* 0x040fe200078e10ff */
[C---:B------:R-:W-:Y:S01]  /*05a0*/  IMAD R23, R11.reuse, 0x4, R23 ;  /* 0x000000040b177824 */ /* 0x040fe200078e0217 */
[C---:B------:R-:W-:Y:S01]  /*05b0*/  LEA R24, R11.reuse, R24, 0x2 ;  /* 0x000000180b187211 */ /* 0x040fe200078e10ff */
[C---:B0-----:R-:W-:Y:S01]  /*05c0*/  IMAD R7, R11.reuse, 0xc, R26 ;  /* 0x0000000c0b077824 */ /* 0x041fe200078e021a */
[----:B------:R-:W-:Y:S01]  /*05d0*/  ISETP.GE.U32.AND P1, PT, R22, 0x100, PT ;  /* 0x000001001600780c */ /* 0x000fe20003f26070 */
[----:B------:R-:W-:-:S02]  /*05e0*/  IMAD R25, R11, 0x4, R25 ;  /* 0x000000040b197824 */ /* 0x000fc400078e0219 */
[C---:B------:R-:W-:Y:S01]  /*05f0*/  IMAD.WIDE.U32 R4, R11.reuse, 0x10, R4 ;  /* 0x000000100b047825 */ /* 0x040fe200078e0004 */
[----:B--2---:R0:W-:Y:S04]  /*0600*/  STS [R26], R27 ;  /* 0x0000001b1a007388 */ /* 0x0041e80000000800 */
[----:B---3--:R2:W-:Y:S04]  /*0610*/  STS [R29], R18 ;  /* 0x000000121d007388 */ /* 0x0085e80000000800 */
[----:B----4-:R2:W-:Y:S01]  /*0620*/  STS [R28], R6 ;  /* 0x000000061c007388 */ /* 0x0105e20000000800 */
[----:B0-----:R-:W-:-:S03]  /*0630*/  LEA R26, R11, R26, 0x4 ;  /* 0x0000001a0b1a7211 */ /* 0x001fc600078e20ff */
[----:B-----5:R2:W-:Y:S01]  /*0640*/  STS [R7], R8 ;  /* 0x0000000807007388 */ /* 0x0205e20000000800 */
[----:B------:R-:W-:Y:S05]  /*0650*/  @!P1 BRA `(.L_x_4) ;  /* 0xfffffffc00a89947 */ /* 0x000fea000383ffff */
.L_x_1:
[----:B------:R-:W-:Y:S05]  /*0660*/  BSYNC.RECONVERGENT B0 ;  /* 0x0000000000007941 */ /* 0x000fea0003800200 */
.L_x_0:
[----:B------:R-:W-:Y:S06]  /*0670*/  BAR.SYNC.DEFER_BLOCKING 0x0 ;  /* 0x0000000000007b1d */ /* 0x000fec0000010000 */
[----:B------:R-:W-:Y:S04]  /*0680*/  BSSY.RECONVERGENT B0, `(.L_x_5) ;  /* 0x0000045000007945 */ /* 0x000fe80003800200 */
[----:B------:R-:W-:Y:S05]  /*0690*/  @P0 BRA `(.L_x_6) ;  /* 0x00000004000c0947 */ /* 0x000fea0003800000 */
[----:B------:R-:W-:Y:S01]  /*06a0*/  ISETP.NE.AND P1, PT, R21, 0x3, PT ;  /* 0x000000031500780c */ /* 0x000fe20003f25270 */
[----:B------:R-:W-:Y:S01]  /*06b0*/  BSSY.RECONVERGENT B1, `(.L_x_7) ;  /* 0x000001d000017945 */ /* 0x000fe20003800200 */
[----:B------:R-:W-:Y:S01]  /*06c0*/  ISETP.GE.U32.AND P0, PT, R13, 0x3, PT ;  /* 0x000000030d00780c */ /* 0x000fe20003f06070 */
[----:B------:R-:W-:-:S10]  /*06d0*/  IMAD.MOV.U32 R22, RZ, RZ, R0 ;  /* 0x000000ffff167224 */ /* 0x000fd400078e0000 */
[----:B------:R-:W-:Y:S05]  /*06e0*/  @!P1 BRA `(.L_x_8) ;  /* 0x0000000000649947 */ /* 0x000fea0003800000 */
[----:B------:R-:W3:Y:S01]  /*06f0*/  LDS R4, [R12] ;  /* 0x000000000c047984 */ /* 0x000ee20000000800 */
[----:B-1----:R-:W0:Y:S01]  /*0700*/  LDC.64 R2, c[0x0][0x388] ;  /* 0x0000e200ff027b82 */ /* 0x002e220000000a00 */
[----:B--2---:R-:W-:Y:S01]  /*0710*/  LEA R8, R15, R0, 0x8 ;  /* 0x000000000f087211 */ /* 0x004fe200078e40ff */
[----:B------:R-:W-:Y:S01]  /*0720*/  IMAD.MOV.U32 R22, RZ, RZ, R10 ;  /* 0x000000ffff167224 */ /* 0x000fe200078e000a */
[----:B------:R-:W-:Y:S01]  /*0730*/  ISETP.NE.AND P1, PT, R21, RZ, PT ;  /* 0x000000ff1500720c */ /* 0x000fe20003f25270 */
[----:B---3--:R-:W-:Y:S02]  /*0740*/  FADD R7, R4, R4 ;  /* 0x0000000404077221 */ /* 0x008fe40000000000 */
[----:B0-----:R-:W-:-:S03]  /*0750*/  IMAD.WIDE.U32 R4, R8, 0x4, R2 ;  /* 0x0000000408047825 */ /* 0x001fc600078e0002 */
[----:B------:R3:W-:Y:S04]  /*0760*/  STS [R12], R7 ;  /* 0x000000070c007388 */ /* 0x0007e80000000800 */
[----:B------:R3:W-:Y:S03]  /*0770*/  STG.E desc[UR6][R4.64], R7 ;  /* 0x0000000704007986 */ /* 0x0007e6000c101906 */
[----:B------:R-:W-:Y:S05]  /*0780*/  @!P1 BRA `(.L_x_8) ;  /* 0x00000000003c9947 */ /* 0x000fea0003800000 */
[----:B---3--:R-:W0:Y:S01]  /*0790*/  LDS R4, [R16] ;  /* 0x0000000010047984 */ /* 0x008e220000000800 */
[----:B------:R-:W-:Y:S02]  /*07a0*/  ISETP.NE.AND P1, PT, R21, 0x1, PT ;  /* 0x000000011500780c */ /* 0x000fe40003f25270 */
[----:B------:R-:W-:-:S11]  /*07b0*/  MOV R22, R14 ;  /* 0x0000000e00167202 */ /* 0x000fd60000000f00 */
[----:B------:R-:W-:Y:S02]  /*07c0*/  @P1 IMAD.MOV.U32 R22, RZ, RZ, R20 ;  /* 0x000000ffff161224 */ /* 0x000fe400078e0014 */
[----:B0-----:R-:W-:Y:S01]  /*07d0*/  FADD R7, R4, R4 ;  /* 0x0000000404077221 */ /* 0x001fe20000000000 */
[----:B------:R-:W-:-:S04]  /*07e0*/  IADD3 R4, PT, PT, R8, R11, RZ ;  /* 0x0000000b08047210 */ /* 0x000fc80007ffe0ff */
[----:B------:R-:W-:Y:S01]  /*07f0*/  STS [R16], R7 ;  /* 0x0000000710007388 */ /* 0x000fe20000000800 */
[C---:B------:R-:W-:Y:S02]  /*0800*/  @P1 IMAD.IADD R9, R4.reuse, 0x1, R11 ;  /* 0x0000000104091824 */ /* 0x040fe400078e020b */
[--C-:B------:R-:W-:Y:S01]  /*0810*/  IMAD.WIDE.U32 R4, R4, 0x4, R2.reuse ;  /* 0x0000000404047825 */ /* 0x100fe200078e0002 */
[----:B------:R-:W0:Y:S03]  /*0820*/  @P1 LDS R6, [R17] ;  /* 0x0000000011061984 */ /* 0x000e260000000800 */
[----:B------:R-:W-:Y:S01]  /*0830*/  @P1 IMAD.WIDE.U32 R2, R9, 0x4, R2 ;  /* 0x0000000409021825 */ /* 0x000fe200078e0002 */
[----:B------:R4:W-:Y:S03]  /*0840*/  STG.E desc[UR6][R4.64], R7 ;  /* 0x0000000704007986 */ /* 0x0009e6000c101906 */
[----:B0-----:R-:W-:-:S05]  /*0850*/  @P1 FADD R6, R6, R6 ;  /* 0x0000000606061221 */ /* 0x001fca0000000000 */
[----:B------:R4:W-:Y:S04]  /*0860*/  @P1 STG.E desc[UR6][R2.64], R6 ;  /* 0x0000000602001986 */ /* 0x0009e8000c101906 */
[----:B------:R4:W-:Y:S02]  /*0870*/  @P1 STS [R17], R6 ;  /* 0x0000000611001388 */ /* 0x0009e40000000800 */
.L_x_8:
[----:B------:R-:W-:Y:S05]  /*0880*/  BSYNC.RECONVERGENT B1 ;  /* 0x0000000000017941 */ /* 0x000fea0003800200 */
.L_x_7:
[----:B------:R-:W-:Y:S05]  /*0890*/  @!P0 BRA `(.L_x_6) ;  /* 0x00000000008c8947 */ /* 0x000fea0003800000 */
[----:B---34-:R-:W3:Y:S01]  /*08a0*/  S2R R4, SR_CgaCtaId ;  /* 0x0000000000047919 */ /* 0x018ee20000008800 */
[----:B-1----:R-:W1:Y:S01]  /*08b0*/  LDC.64 R2, c[0x0][0x388] ;  /* 0x0000e200ff027b82 */ /* 0x002e620000000a00 */
[----:B------:R-:W-:-:S04]  /*08c0*/  MOV R23, 0x400 ;  /* 0x0000040000177802 */ /* 0x000fc80000000f00 */
[----:B---3--:R-:W-:-:S07]  /*08d0*/  LEA R23, R4, R23, 0x18 ;  /* 0x0000001704177211 */ /* 0x008fce00078ec0ff */
.L_x_9:
[----:B------:R-:W-:Y:S02]  /*08e0*/  LEA R4, R22, R23, 0x2 ;  /* 0x0000001716047211 */ /* 0x000fe400078e10ff */
[-C--:B--2---:R-:W-:Y:S02]  /*08f0*/  LEA R18, R15, R22.reuse, 0x8 ;  /* 0x000000160f127211 */ /* 0x084fe400078e40ff */
[C---:B------:R-:W-:Y:S01]  /*0900*/  LEA R22, R11.reuse, R22, 0x2 ;  /* 0x000000160b167211 */ /* 0x040fe200078e10ff */
[----:B------:R-:W2:Y:S01]  /*0910*/  LDS R29, [R4] ;  /* 0x00000000041d7984 */ /* 0x000ea20000000800 */
[----:B-1----:R-:W-:Y:S02]  /*0920*/  IMAD R6, R11, 0x4, R4 ;  /* 0x000000040b067824 */ /* 0x002fe400078e0204 */
[----:B------:R-:W-:-:S03]  /*0930*/  ISETP.GE.U32.AND P0, PT, R22, 0x100, PT ;  /* 0x000001001600780c */ /* 0x000fc60003f06070 */
[----:B------:R-:W-:-:S05]  /*0940*/  LEA R26, R11, R6, 0x2 ;  /* 0x000000060b1a7211 */ /* 0x000fca00078e10ff */
[----:B------:R-:W-:Y:S02]  /*0950*/  IMAD R24, R11, 0x4, R26 ;  /* 0x000000040b187824 */ /* 0x000fe400078e021a */
[----:B--2---:R-:W-:-:S05]  /*0960*/  FADD R29, R29, R29 ;  /* 0x0000001d1d1d7221 */ /* 0x004fca0000000000 */
[----:B------:R2:W-:Y:S04]  /*0970*/  STS [R4], R29 ;  /* 0x0000001d04007388 */ /* 0x0005e80000000800 */
[----:B------:R-:W3:Y:S01]  /*0980*/  LDS R25, [R6] ;  /* 0x0000000006197984 */ /* 0x000ee20000000800 */
[C---:B--2---:R-:W-:Y:S02]  /*0990*/  IMAD.IADD R4, R18.reuse, 0x1, R11 ;  /* 0x0000000112047824 */ /* 0x044fe400078e020b */
[----:B-1----:R-:W-:-:S03]  /*09a0*/  IMAD.WIDE.U32 R18, R18, 0x4, R2 ;  /* 0x0000000412127825 */ /* 0x002fc600078e0002 */
[C---:B------:R-:W-:Y:S01]  /*09b0*/  IADD3 R7, PT, PT, R4.reuse, R11, RZ ;  /* 0x0000000b04077210 */ /* 0x040fe20007ffe0ff */
[----:B0-----:R-:W-:Y:S01]  /*09c0*/  IMAD.WIDE.U32 R4, R4, 0x4, R2 ;  /* 0x0000000404047825 */ /* 0x001fe200078e0002 */
[----:B------:R-:W-:Y:S03]  /*09d0*/  STG.E desc[UR6][R18.64], R29 ;  /* 0x0000001d12007986 */ /* 0x000fe6000c101906 */
[----:B------:R-:W-:Y:S02]  /*09e0*/  IMAD.IADD R9, R7, 0x1, R11 ;  /* 0x0000000107097824 */ /* 0x000fe400078e020b */
[----:B---3--:R-:W-:-:S05]  /*09f0*/  FADD R25, R25, R25 ;  /* 0x0000001919197221 */ /* 0x008fca0000000000 */
[----:B------:R0:W-:Y:S04]  /*0a00*/  STS [R6], R25 ;  /* 0x0000001906007388 */ /* 0x0001e80000000800 */
[----:B------:R-:W1:Y:S04]  /*0a10*/  LDS R27, [R26] ;  /* 0x000000001a1b7984 */ /* 0x000e680000000800 */
[----:B------:R-:W-:Y:S01]  /*0a20*/  STG.E desc[UR6][R4.64], R25 ;  /* 0x0000001904007986 */ /* 0x000fe2000c101906 */
[----:B0-----:R-:W-:-:S04]  /*0a30*/  IMAD.WIDE.U32 R6, R7, 0x4, R2 ;  /* 0x0000000407067825 */ /* 0x001fc800078e0002 */
[----:B-1----:R-:W-:-:S05]  /*0a40*/  FADD R27, R27, R27 ;  /* 0x0000001b1b1b7221 */ /* 0x002fca0000000000 */
[----:B------:R-:W-:Y:S04]  /*0a50*/  STS [R26], R27 ;  /* 0x0000001b1a007388 */ /* 0x000fe80000000800 */
[----:B------:R-:W0:Y:S04]  /*0a60*/  LDS R8, [R24] ;  /* 0x0000000018087984 */ /* 0x000e280000000800 */
[----:B------:R1:W-:Y:S01]  /*0a70*/  STG.E desc[UR6][R6.64], R27 ;  /* 0x0000001b06007986 */ /* 0x0003e2000c101906 */
[----:B0-----:R-:W-:Y:S01]  /*0a80*/  FADD R28, R8, R8 ;  /* 0x00000008081c7221 */ /* 0x001fe20000000000 */
[----:B------:R-:W-:-:S04]  /*0a90*/  IMAD.WIDE.U32 R8, R9, 0x4, R2 ;  /* 0x0000000409087825 */ /* 0x000fc800078e0002 */
[----:B------:R1:W-:Y:S04]  /*0aa0*/  STS [R24], R28 ;  /* 0x0000001c18007388 */ /* 0x0003e80000000800 */
[----:B------:R1:W-:Y:S01]  /*0ab0*/  STG.E desc[UR6][R8.64], R28 ;  /* 0x0000001c08007986 */ /* 0x0003e2000c101906 */
[----:B------:R-:W-:Y:S05]  /*0ac0*/  @!P0 BRA `(.L_x_9) ;  /* 0xfffffffc00848947 */ /* 0x000fea000383ffff */
.L_x_6:
[----:B------:R-:W-:Y:S05]  /*0ad0*/  BSYNC.RECONVERGENT B0 ;  /* 0x0000000000007941 */ /* 0x000fea0003800200 */
.L_x_5:
[----:B------:R-:W5:Y:S01]  /*0ae0*/  LDCU UR4, c[0x0][0x390] ;  /* 0x00007200ff0477ac */ /* 0x000f620008000800 */
[----:B------:R-:W-:Y:S01]  /*0af0*/  IADD3 R15, PT, PT, R15, 0x1, RZ ;  /* 0x000000010f0f7810 */ /* 0x000fe20007ffe0ff */
[----:B------:R-:W-:Y:S03]  /*0b00*/  BAR.SYNC.DEFER_BLOCKING 0x0 ;  /* 0x0000000000007b1d */ /* 0x000fe60000010000 */
[----:B-----5:R-:W-:-:S13]  /*0b10*/  ISETP.NE.AND P0, PT, R15, UR4, PT ;  /* 0x000000040f007c0c */ /* 0x020fda000bf05270 */
[----:B------:R-:W-:Y:S05]  /*0b20*/  @P0 BRA `(.L_x_10) ;  /* 0xfffffff400d80947 */ /* 0x000fea000383ffff */
[----:B------:R-:W-:Y:S05]  /*0b30*/  EXIT ;  /* 0x000000000000794d */ /* 0x000fea0003800000 */
.L_x_11:
[----:B------:R-:W-:-:S00]  /*0b40*/  BRA `(.L_x_11) ;  /* 0xfffffffc00fc7947 */ /* 0x000fc0000383ffff */
[----:B------:R-:W-:-:S00]  /*0b50*/  NOP ;  /* 0x0000000000007918 */ /* 0x000fc00000000000 */
        /* <DEDUP_REMOVED lines=10> */
.L_x_12:


//--------------------- .nv.shared._Z30async_prefetch_fallback_kernelILi256EEvPKfPfi --------------------------
	.section	.nv.shared._Z30async_prefetch_fallback_kernelILi256EEvPKfPfi,"aw",@nobits
	.sectionflags	@""
	.align	16
	.zero		1024


//--------------------- .nv.shared.reserved.0     --------------------------
	.section	.nv.shared.reserved.0,"aw",@nobits
	.weak		__nv_reservedSMEM_offset_0_alias
	.size		__nv_reservedSMEM_offset_0_alias, 0, 64
	.other		__nv_reservedSMEM_offset_0_alias,@"STO_CUDA_RESERVED_SHARED STV_DEFAULT"
__nv_reservedSMEM_offset_0_alias:
	.zero		0
	.zero		64


//--------------------- .nv.constant0._Z30async_prefetch_fallback_kernelILi256EEvPKfPfi --------------------------
	.section	.nv.constant0._Z30async_prefetch_fallback_kernelILi256EEvPKfPfi,"a",@progbits
	.sectionflags	@""
	.align	4
.nv.constant0._Z30async_prefetch_fallback_kernelILi256EEvPKfPfi:
	.zero		916


//--------------------- SYMBOLS --------------------------

	.type		.nv.reservedSmem.offset0,@object
	.size		.nv.reservedSmem.offset0,0x4
	.type		.nv.reservedSmem.cap,@object
	.size		.nv.reservedSmem.cap,0x4
